//
// Generated by NVIDIA NVVM Compiler
//
// Compiler Build ID: CL-36424714
// Cuda compilation tools, release 13.0, V13.0.88
// Based on NVVM 20.0.0
//

.version 9.0
.target sm_100
.address_size 64

	// .globl	_Z9find_onesPiS_ii

.visible .entry _Z9find_onesPiS_ii(
	.param .u64 .ptr .align 1 _Z9find_onesPiS_ii_param_0,
	.param .u64 .ptr .align 1 _Z9find_onesPiS_ii_param_1,
	.param .u32 _Z9find_onesPiS_ii_param_2,
	.param .u32 _Z9find_onesPiS_ii_param_3
)
{
	.reg .pred 	%p<2>;
	.reg .b32 	%r<13>;
	.reg .b64 	%rd<7>;

	ld.param.u64 	%rd2, [_Z9find_onesPiS_ii_param_0];
	ld.param.u64 	%rd1, [_Z9find_onesPiS_ii_param_1];
	ld.param.u32 	%r1, [_Z9find_onesPiS_ii_param_2];
	cvta.to.global.u64 	%rd3, %rd2;
	mov.u32 	%r2, %tid.x;
	mov.u32 	%r3, %ctaid.x;
	mov.u32 	%r4, %ntid.x;
	mad.lo.s32 	%r5, %r3, %r4, %r2;
	mov.u32 	%r6, %tid.y;
	mov.u32 	%r7, %ctaid.y;
	mov.u32 	%r8, %ntid.y;
	mad.lo.s32 	%r9, %r7, %r8, %r6;
	mad.lo.s32 	%r10, %r1, %r9, %r5;
	mul.wide.s32 	%rd4, %r10, 4;
	add.s64 	%rd5, %rd3, %rd4;
	ld.global.u32 	%r11, [%rd5];
	setp.ne.s32 	%p1, %r11, 1;
	@%p1 bra 	$L__BB0_2;
	cvta.to.global.u64 	%rd6, %rd1;
	atom.global.add.u32 	%r12, [%rd6], 1;
$L__BB0_2:
	ret;

}


// ===== COMPILED SASS (sm_100) =====

	.target	sm_100

	.elftype	@"ET_EXEC"


//--------------------- .note.nv.tkinfo           --------------------------
	.section	.note.nv.tkinfo,"",@"SHT_NOTE"
	.sectionflags	@"SHF_NOTE_NV_TKINFO"
	.tkinfo
        /*0018*/ 	.word	0x00000002
        /*0030*/ 	.string	""
        /*0030*/ 	.string	"ptxas"
        /*0030*/ 	.string	"Cuda compilation tools, release 13.0, V13.0.88"
        /*0030*/ 	.string	"Build cuda_13.0.r13.0/compiler.36424714_0"
        /*0030*/ 	.string	"-arch sm_100 -m 64 "



//--------------------- .note.nv.cuinfo           --------------------------
	.section	.note.nv.cuinfo,"",@"SHT_NOTE"
	.sectionflags	@"SHF_NOTE_NV_CUINFO"
        /*0018*/ 	.short	0x0002
        /*001a*/ 	.short	0x0064
        /*001c*/ 	.short	0x0082
	.zero		2


//--------------------- .nv.info                  --------------------------
	.section	.nv.info,"",@"SHT_CUDA_INFO"
	.align	4


	//----- nvinfo : EIATTR_REGCOUNT
	.align		4
        /*0000*/ 	.byte	0x04, 0x2f
        /*0002*/ 	.short	(.L_1 - .L_0)
	.align		4
.L_0:
        /*0004*/ 	.word	index@(_Z9find_onesPiS_ii)
        /*0008*/ 	.word	0x0000000a


	//----- nvinfo : EIATTR_FRAME_SIZE
	.align		4
.L_1:
        /*000c*/ 	.byte	0x04, 0x11
        /*000e*/ 	.short	(.L_3 - .L_2)
	.align		4
.L_2:
        /*0010*/ 	.word	index@(_Z9find_onesPiS_ii)
        /*0014*/ 	.word	0x00000000


	//----- nvinfo : EIATTR_MIN_STACK_SIZE
	.align		4
.L_3:
        /*0018*/ 	.byte	0x04, 0x12
        /*001a*/ 	.short	(.L_5 - .L_4)
	.align		4
.L_4:
        /*001c*/ 	.word	index@(_Z9find_onesPiS_ii)
        /*0020*/ 	.word	0x00000000
.L_5:


//--------------------- .nv.compat                --------------------------
	.section	.nv.compat,"",@"SHT_CUDA_COMPAT_INFO"
	.align	4
        /*0000*/ 	.byte	0x02, 0x09, 0x00, 0x00, 0x02, 0x02, 0x01, 0x00, 0x02, 0x05, 0x05, 0x00, 0x03, 0x07, 0x01, 0x01
        /*0010*/ 	.byte	0x02, 0x03, 0x00, 0x00, 0x02, 0x06, 0x01, 0x00, 0x04, 0x0b, 0x08, 0x00, 0x09, 0x00, 0x00, 0x00
        /*0020*/ 	.byte	0x00, 0x00, 0x00, 0x00


//--------------------- .nv.info._Z9find_onesPiS_ii --------------------------
	.section	.nv.info._Z9find_onesPiS_ii,"",@"SHT_CUDA_INFO"
	.sectionflags	@""
	.align	4


	//----- nvinfo : EIATTR_CUDA_API_VERSION
	.align		4
        /*0000*/ 	.byte	0x04, 0x37
        /*0002*/ 	.short	(.L_7 - .L_6)
.L_6:
        /*0004*/ 	.word	0x00000082


	//----- nvinfo : EIATTR_KPARAM_INFO
	.align		4
.L_7:
        /*0008*/ 	.byte	0x04, 0x17
        /*000a*/ 	.short	(.L_9 - .L_8)
.L_8:
        /*000c*/ 	.word	0x00000000
        /*0010*/ 	.short	0x0003
        /*0012*/ 	.short	0x0014
        /*0014*/ 	.byte	0x00, 0xf0, 0x11, 0x00


	//----- nvinfo : EIATTR_KPARAM_INFO
	.align		4
.L_9:
        /*0018*/ 	.byte	0x04, 0x17
        /*001a*/ 	.short	(.L_11 - .L_10)
.L_10:
        /*001c*/ 	.word	0x00000000
        /*0020*/ 	.short	0x0002
        /*0022*/ 	.short	0x0010
        /*0024*/ 	.byte	0x00, 0xf0, 0x11, 0x00


	//----- nvinfo : EIATTR_KPARAM_INFO
	.align		4
.L_11:
        /*0028*/ 	.byte	0x04, 0x17
        /*002a*/ 	.short	(.L_13 - .L_12)
.L_12:
        /*002c*/ 	.word	0x00000000
        /*0030*/ 	.short	0x0001
        /*0032*/ 	.short	0x0008
        /*0034*/ 	.byte	0x00, 0xf5, 0x21, 0x00


	//----- nvinfo : EIATTR_KPARAM_INFO
	.align		4
.L_13:
        /*0038*/ 	.byte	0x04, 0x17
        /*003a*/ 	.short	(.L_15 - .L_14)
.L_14:
        /*003c*/ 	.word	0x00000000
        /*0040*/ 	.short	0x0000
        /*0042*/ 	.short	0x0000
        /*0044*/ 	.byte	0x00, 0xf5, 0x21, 0x00


	//----- nvinfo : EIATTR_SPARSE_MMA_MASK
	.align		4
.L_15:
        /*0048*/ 	.byte	0x03, 0x50
        /*004a*/ 	.short	0x0000


	//----- nvinfo : EIATTR_MAXREG_COUNT
	.align		4
        /*004c*/ 	.byte	0x03, 0x1b
        /*004e*/ 	.short	0x00ff


	//----- nvinfo : EIATTR_MERCURY_ISA_VERSION
	.align		4
        /*0050*/ 	.byte	0x03, 0x5f
        /*0052*/ 	.short	0x0101


	//----- nvinfo : EIATTR_INT_WARP_WIDE_INSTR_OFFSETS
	.align		4
        /*0054*/ 	.byte	0x04, 0x31
        /*0056*/ 	.short	(.L_17 - .L_16)


	//   ....[0]....
.L_16:
        /*0058*/ 	.word	0x00000130


	//----- nvinfo : EIATTR_VRC_CTA_INIT_COUNT
	.align		4
.L_17:
        /*005c*/ 	.byte	0x02, 0x4a
	.zero		1
	.zero		1


	//----- nvinfo : EIATTR_EXIT_INSTR_OFFSETS
	.align		4
        /*0060*/ 	.byte	0x04, 0x1c
        /*0062*/ 	.short	(.L_19 - .L_18)


	//   ....[0]....
.L_18:
        /*0064*/ 	.word	0x00000100


	//   ....[1]....
        /*0068*/ 	.word	0x00000180


	//----- nvinfo : EIATTR_CBANK_PARAM_SIZE
	.align		4
.L_19:
        /*006c*/ 	.byte	0x03, 0x19
        /*006e*/ 	.short	0x0018


	//----- nvinfo : EIATTR_PARAM_CBANK
	.align		4
        /*0070*/ 	.byte	0x04, 0x0a
        /*0072*/ 	.short	(.L_21 - .L_20)
	.align		4
.L_20:
        /*0074*/ 	.word	index@(.nv.constant0._Z9find_onesPiS_ii)
        /*0078*/ 	.short	0x0380
        /*007a*/ 	.short	0x0018


	//----- nvinfo : EIATTR_SW_WAR
	.align		4
.L_21:
        /*007c*/ 	.byte	0x04, 0x36
        /*007e*/ 	.short	(.L_23 - .L_22)
.L_22:
        /*0080*/ 	.word	0x00000008
.L_23:


//--------------------- .nv.callgraph             --------------------------
	.section	.nv.callgraph,"",@"SHT_CUDA_CALLGRAPH"
	.align	4
	.sectionentsize	8
	.align		4
        /*0000*/ 	.word	0x00000000
	.align		4
        /*0004*/ 	.word	0xffffffff
	.align		4
        /*0008*/ 	.word	0x00000000
	.align		4
        /*000c*/ 	.word	0xfffffffe
	.align		4
        /*0010*/ 	.word	0x00000000
	.align		4
        /*0014*/ 	.word	0xfffffffd
	.align		4
        /*0018*/ 	.word	0x00000000
	.align		4
        /*001c*/ 	.word	0xfffffffc


//--------------------- .text._Z9find_onesPiS_ii  --------------------------
	.section	.text._Z9find_onesPiS_ii,"ax",@progbits
	.align	128
        .global         _Z9find_onesPiS_ii
        .type           _Z9find_onesPiS_ii,@function
        .size           _Z9find_onesPiS_ii,(.L_x_1 - _Z9find_onesPiS_ii)
        .other          _Z9find_onesPiS_ii,@"STO_CUDA_ENTRY STV_DEFAULT"
_Z9find_onesPiS_ii:
.text._Z9find_onesPiS_ii:
[----:B------:R-:W-:Y:S01]  /*0000*/  LDC R1, c[0x0][0x37c] ;  /* 0x0000df00ff017b82 */ /* 0x000fe20000000800 */
[----:B------:R-:W0:Y:S07]  /*0010*/  S2R R0, SR_TID.X ;  /* 0x0000000000007919 */ /* 0x000e2e0000002100 */
[----:B------:R-:W0:Y:S01]  /*0020*/  S2UR UR6, SR_CTAID.X ;  /* 0x00000000000679c3 */ /* 0x000e220000002500 */
[----:B------:R-:W1:Y:S01]  /*0030*/  LDCU UR8, c[0x0][0x390] ;  /* 0x00007200ff0877ac */ /* 0x000e620008000800 */
[----:B------:R-:W2:Y:S01]  /*0040*/  S2R R4, SR_TID.Y ;  /* 0x0000000000047919 */ /* 0x000ea20000002200 */
[----:B------:R-:W3:Y:S05]  /*0050*/  LDCU.64 UR4, c[0x0][0x358] ;  /* 0x00006b00ff0477ac */ /* 0x000eea0008000a00 */
[----:B------:R-:W0:Y:S08]  /*0060*/  LDC R5, c[0x0][0x360] ;  /* 0x0000d800ff057b82 */ /* 0x000e300000000800 */
[----:B------:R-:W2:Y:S08]  /*0070*/  S2UR UR7, SR_CTAID.Y ;  /* 0x00000000000779c3 */ /* 0x000eb00000002600 */
[----:B------:R-:W2:Y:S08]  /*0080*/  LDC R7, c[0x0][0x364] ;  /* 0x0000d900ff077b82 */ /* 0x000eb00000000800 */
[----:B------:R-:W4:Y:S01]  /*0090*/  LDC.64 R2, c[0x0][0x380] ;  /* 0x0000e000ff027b82 */ /* 0x000f220000000a00 */
[----:B0-----:R-:W-:-:S02]  /*00a0*/  IMAD R0, R5, UR6, R0 ;  /* 0x0000000605007c24 */ /* 0x001fc4000f8e0200 */
[----:B--2---:R-:W-:-:S04]  /*00b0*/  IMAD R5, R7, UR7, R4 ;  /* 0x0000000707057c24 */ /* 0x004fc8000f8e0204 */
[----:B-1----:R-:W-:-:S04]  /*00c0*/  IMAD R5, R5, UR8, R0 ;  /* 0x0000000805057c24 */ /* 0x002fc8000f8e0200 */
[----:B----4-:R-:W-:-:S06]  /*00d0*/  IMAD.WIDE R2, R5, 0x4, R2 ;  /* 0x0000000405027825 */ /* 0x010fcc00078e0202 */
[----:B---3--:R-:W2:Y:S02]  /*00e0*/  LDG.E R2, desc[UR4][R2.64] ;  /* 0x0000000402027981 */ /* 0x008ea4000c1e1900 */
[----:B--2---:R-:W-:-:S13]  /*00f0*/  ISETP.NE.AND P0, PT, R2, 0x1, PT ;  /* 0x000000010200780c */ /* 0x004fda0003f05270 */
[----:B------:R-:W-:Y:S05]  /*0100*/  @P0 EXIT ;  /* 0x000000000000094d */ /* 0x000fea0003800000 */
[----:B------:R-:W0:Y:S01]  /*0110*/  S2R R0, SR_LANEID ;  /* 0x0000000000007919 */ /* 0x000e220000000000 */
[----:B------:R-:W1:Y:S01]  /*0120*/  LDC.64 R2, c[0x0][0x388] ;  /* 0x0000e200ff027b82 */ /* 0x000e620000000a00 */
[----:B------:R-:W-:Y:S02]  /*0130*/  VOTEU.ANY UR6, UPT, PT ;  /* 0x0000000000067886 */ /* 0x000fe400038e0100 */
[----:B------:R-:W-:Y:S02]  /*0140*/  UFLO.U32 UR7, UR6 ;  /* 0x00000006000772bd */ /* 0x000fe400080e0000 */
[----:B------:R-:W1:Y:S04]  /*0150*/  POPC R5, UR6 ;  /* 0x0000000600057d09 */ /* 0x000e680008000000 */
[----:B0-----:R-:W-:-:S13]  /*0160*/  ISETP.EQ.U32.AND P0, PT, R0, UR7, PT ;  /* 0x0000000700007c0c */ /* 0x001fda000bf02070 */
[----:B-1----:R-:W-:Y:S01]  /*0170*/  @P0 REDG.E.ADD.STRONG.GPU desc[UR4][R2.64], R5 ;  /* 0x000000050200098e */ /* 0x002fe2000c12e104 */
[----:B------:R-:W-:Y:S05]  /*0180*/  EXIT ;  /* 0x000000000000794d */ /* 0x000fea0003800000 */
.L_x_0:
[----:B------:R-:W-:-:S00]  /*0190*/  BRA `(.L_x_0) ;  /* 0xfffffffc00fc7947 */ /* 0x000fc0000383ffff */
[----:B------:R-:W-:-:S00]  /*01a0*/  NOP ;  /* 0x0000000000007918 */ /* 0x000fc00000000000 */
        /* <DEDUP_REMOVED lines=13> */
.L_x_1:


//--------------------- .nv.shared.reserved.0     --------------------------
	.section	.nv.shared.reserved.0,"aw",@nobits
	.weak		__nv_reservedSMEM_offset_0_alias
	.size		__nv_reservedSMEM_offset_0_alias, 0, 64
	.other		__nv_reservedSMEM_offset_0_alias,@"STO_CUDA_RESERVED_SHARED STV_DEFAULT"
__nv_reservedSMEM_offset_0_alias:
	.zero		0
	.zero		64


//--------------------- .nv.constant0._Z9find_onesPiS_ii --------------------------
	.section	.nv.constant0._Z9find_onesPiS_ii,"a",@progbits
	.sectionflags	@""
	.align	4
.nv.constant0._Z9find_onesPiS_ii:
	.zero		920


//--------------------- SYMBOLS --------------------------

	.type		.nv.reservedSmem.offset0,@object
	.size		.nv.reservedSmem.offset0,0x4
